	.headerflags	@"EF_CUDA_TEXMODE_UNIFIED EF_CUDA_64BIT_ADDRESS EF_CUDA_ACCELERATORS EF_CUDA_SM90 EF_CUDA_VIRTUAL_SM(EF_CUDA_SM90)"
	.elftype	@"ET_EXEC"


//--------------------- .nv.info                  --------------------------
	.section	.nv.info,"",@"SHT_CUDA_INFO"
	.align	4


	//----- nvinfo : EIATTR_REGCOUNT
	.align		4
        /*0000*/ 	.byte	0x04, 0x2f
        /*0002*/ 	.short	(.L_3 - .L_2)
	.align		4
.L_2:
        /*0004*/ 	.word	index@(triton_poi_fused_add_div_mul_sqrt_sub_0)
        /*0008*/ 	.word	0x00000018


	//----- nvinfo : EIATTR_MIN_STACK_SIZE
	.align		4
.L_3:
        /*000c*/ 	.byte	0x04, 0x12
        /*000e*/ 	.short	(.L_5 - .L_4)
	.align		4
.L_4:
        /*0010*/ 	.word	index@(triton_poi_fused_add_div_mul_sqrt_sub_0)
        /*0014*/ 	.word	0x00000000


	//----- nvinfo : EIATTR_FRAME_SIZE
	.align		4
.L_5:
        /*0018*/ 	.byte	0x04, 0x11
        /*001a*/ 	.short	(.L_7 - .L_6)
	.align		4
.L_6:
        /*001c*/ 	.word	index@(triton_poi_fused_add_div_mul_sqrt_sub_0)
        /*0020*/ 	.word	0x00000000


	//----- nvinfo : EIATTR_MIN_STACK_SIZE
	.align		4
.L_7:
        /*0024*/ 	.byte	0x04, 0x12
        /*0026*/ 	.short	(.L_9 - .L_8)
	.align		4
.L_8:
        /*0028*/ 	.word	index@(triton_poi_fused_add_div_mul_sqrt_sub_0)
        /*002c*/ 	.word	0x00000000
.L_9:


//--------------------- .nv.info.triton_poi_fused_add_div_mul_sqrt_sub_0 --------------------------
	.section	.nv.info.triton_poi_fused_add_div_mul_sqrt_sub_0,"",@"SHT_CUDA_INFO"
	.sectionflags	@""
	.align	4


	//----- nvinfo : EIATTR_CUDA_API_VERSION
	.align		4
        /*0000*/ 	.byte	0x04, 0x37
        /*0002*/ 	.short	(.L_11 - .L_10)
.L_10:
        /*0004*/ 	.word	0x0000007c


	//----- nvinfo : EIATTR_KPARAM_INFO
	.align		4
.L_11:
        /*0008*/ 	.byte	0x04, 0x17
        /*000a*/ 	.short	(.L_13 - .L_12)
.L_12:
        /*000c*/ 	.word	0x00000000
        /*0010*/ 	.short	0x0007
        /*0012*/ 	.short	0x0038
        /*0014*/ 	.byte	0x00, 0xf0, 0x11, 0x00


	//----- nvinfo : EIATTR_KPARAM_INFO
	.align		4
.L_13:
        /*0018*/ 	.byte	0x04, 0x17
        /*001a*/ 	.short	(.L_15 - .L_14)
.L_14:
        /*001c*/ 	.word	0x00000000
        /*0020*/ 	.short	0x0006
        /*0022*/ 	.short	0x0030
        /*0024*/ 	.byte	0x00, 0xf4, 0x21, 0x00


	//----- nvinfo : EIATTR_KPARAM_INFO
	.align		4
.L_15:
        /*0028*/ 	.byte	0x04, 0x17
        /*002a*/ 	.short	(.L_17 - .L_16)
.L_16:
        /*002c*/ 	.word	0x00000000
        /*0030*/ 	.short	0x0005
        /*0032*/ 	.short	0x0028
        /*0034*/ 	.byte	0x00, 0xf4, 0x21, 0x00


	//----- nvinfo : EIATTR_KPARAM_INFO
	.align		4
.L_17:
        /*0038*/ 	.byte	0x04, 0x17
        /*003a*/ 	.short	(.L_19 - .L_18)
.L_18:
        /*003c*/ 	.word	0x00000000
        /*0040*/ 	.short	0x0004
        /*0042*/ 	.short	0x0020
        /*0044*/ 	.byte	0x00, 0xf4, 0x21, 0x00


	//----- nvinfo : EIATTR_KPARAM_INFO
	.align		4
.L_19:
        /*0048*/ 	.byte	0x04, 0x17
        /*004a*/ 	.short	(.L_21 - .L_20)
.L_20:
        /*004c*/ 	.word	0x00000000
        /*0050*/ 	.short	0x0003
        /*0052*/ 	.short	0x0018
        /*0054*/ 	.byte	0x00, 0xf4, 0x21, 0x00


	//----- nvinfo : EIATTR_KPARAM_INFO
	.align		4
.L_21:
        /*0058*/ 	.byte	0x04, 0x17
        /*005a*/ 	.short	(.L_23 - .L_22)
.L_22:
        /*005c*/ 	.word	0x00000000
        /*0060*/ 	.short	0x0002
        /*0062*/ 	.short	0x0010
        /*0064*/ 	.byte	0x00, 0xf4, 0x21, 0x00


	//----- nvinfo : EIATTR_KPARAM_INFO
	.align		4
.L_23:
        /*0068*/ 	.byte	0x04, 0x17
        /*006a*/ 	.short	(.L_25 - .L_24)
.L_24:
        /*006c*/ 	.word	0x00000000
        /*0070*/ 	.short	0x0001
        /*0072*/ 	.short	0x0008
        /*0074*/ 	.byte	0x00, 0xf4, 0x21, 0x00


	//----- nvinfo : EIATTR_KPARAM_INFO
	.align		4
.L_25:
        /*0078*/ 	.byte	0x04, 0x17
        /*007a*/ 	.short	(.L_27 - .L_26)
.L_26:
        /*007c*/ 	.word	0x00000000
        /*0080*/ 	.short	0x0000
        /*0082*/ 	.short	0x0000
        /*0084*/ 	.byte	0x00, 0xf4, 0x21, 0x00


	//----- nvinfo : EIATTR_SPARSE_MMA_MASK
	.align		4
.L_27:
        /*0088*/ 	.byte	0x03, 0x50
        /*008a*/ 	.short	0x0000


	//----- nvinfo : EIATTR_MAXREG_COUNT
	.align		4
        /*008c*/ 	.byte	0x03, 0x1b
        /*008e*/ 	.short	0x00ff


	//----- nvinfo : EIATTR_EXIT_INSTR_OFFSETS
	.align		4
        /*0090*/ 	.byte	0x04, 0x1c
        /*0092*/ 	.short	(.L_29 - .L_28)


	//   ....[0]....
.L_28:
        /*0094*/ 	.word	0x00000410


	//   ....[1]....
        /*0098*/ 	.word	0x00000430


	//----- nvinfo : EIATTR_REQNTID
	.align		4
.L_29:
        /*009c*/ 	.byte	0x04, 0x10
        /*009e*/ 	.short	(.L_31 - .L_30)
.L_30:
        /*00a0*/ 	.word	0x00000020
        /*00a4*/ 	.word	0x00000001
        /*00a8*/ 	.word	0x00000001


	//----- nvinfo : EIATTR_CBANK_PARAM_SIZE
	.align		4
.L_31:
        /*00ac*/ 	.byte	0x03, 0x19
        /*00ae*/ 	.short	0x003c


	//----- nvinfo : EIATTR_PARAM_CBANK
	.align		4
        /*00b0*/ 	.byte	0x04, 0x0a
        /*00b2*/ 	.short	(.L_33 - .L_32)
	.align		4
.L_32:
        /*00b4*/ 	.word	index@(.nv.constant0.triton_poi_fused_add_div_mul_sqrt_sub_0)
        /*00b8*/ 	.short	0x0210
        /*00ba*/ 	.short	0x003c


	//----- nvinfo : EIATTR_SW_WAR
	.align		4
.L_33:
        /*00bc*/ 	.byte	0x04, 0x36
        /*00be*/ 	.short	(.L_35 - .L_34)
.L_34:
        /*00c0*/ 	.word	0x00000008
.L_35:


//--------------------- .nv.callgraph             --------------------------
	.section	.nv.callgraph,"",@"SHT_CUDA_CALLGRAPH"
	.align	4
	.sectionentsize	8
	.align		4
        /*0000*/ 	.word	0x00000000
	.align		4
        /*0004*/ 	.word	0xffffffff
	.align		4
        /*0008*/ 	.word	0x00000000
	.align		4
        /*000c*/ 	.word	0xfffffffe
	.align		4
        /*0010*/ 	.word	0x00000000
	.align		4
        /*0014*/ 	.word	0xfffffffd
	.align		4
        /*0018*/ 	.word	0x00000000
	.align		4
        /*001c*/ 	.word	0xfffffffc


//--------------------- .nv.constant4             --------------------------
	.section	.nv.constant4,"a",@progbits
	.align	8
	.align		8
.nv.constant4:
        /*0000*/ 	.dword	_$_str
	.align		8
        /*0008*/ 	.dword	_$_str_$_2


//--------------------- .text.triton_poi_fused_add_div_mul_sqrt_sub_0 --------------------------
	.section	.text.triton_poi_fused_add_div_mul_sqrt_sub_0,"ax",@progbits
	.align	128
        .global         triton_poi_fused_add_div_mul_sqrt_sub_0
        .type           triton_poi_fused_add_div_mul_sqrt_sub_0,@function
        .size           triton_poi_fused_add_div_mul_sqrt_sub_0,(.L_x_1 - triton_poi_fused_add_div_mul_sqrt_sub_0)
        .other          triton_poi_fused_add_div_mul_sqrt_sub_0,@"STO_CUDA_ENTRY STV_DEFAULT"
triton_poi_fused_add_div_mul_sqrt_sub_0:
.text.triton_poi_fused_add_div_mul_sqrt_sub_0:
[----:B------:R-:W0:Y:S01]  /*0000*/  LDC R1, c[0x0][0x28] ;  /* 0x00000a00ff017b82 */ /* 0x000e220000000800 */
[----:B------:R-:W1:Y:S07]  /*0010*/  S2R R0, SR_TID.X ;  /* 0x0000000000007919 */ /* 0x000e6e0000002100 */
[----:B------:R-:W2:Y:S01]  /*0020*/  LDC.64 R6, c[0x0][0x220] ;  /* 0x00008800ff067b82 */ /* 0x000ea20000000a00 */
[----:B------:R-:W-:Y:S01]  /*0030*/  CS2R R20, SRZ ;  /* 0x0000000000147805 */ /* 0x000fe2000001ff00 */
[----:B------:R-:W-:Y:S01]  /*0040*/  ULDC.64 UR4, c[0x0][0x208] ;  /* 0x0000820000047ab9 */ /* 0x000fe20000000a00 */
[----:B------:R-:W3:Y:S05]  /*0050*/  S2R R13, SR_CTAID.X ;  /* 0x00000000000d7919 */ /* 0x000eea0000002500 */
[----:B------:R-:W4:Y:S08]  /*0060*/  LDC.64 R4, c[0x0][0x218] ;  /* 0x00008600ff047b82 */ /* 0x000f300000000a00 */
[----:B------:R-:W5:Y:S08]  /*0070*/  LDC.64 R8, c[0x0][0x228] ;  /* 0x00008a00ff087b82 */ /* 0x000f700000000a00 */
[----:B------:R-:W5:Y:S01]  /*0080*/  LDC.64 R10, c[0x0][0x230] ;  /* 0x00008c00ff0a7b82 */ /* 0x000f620000000a00 */
[----:B-1----:R-:W-:-:S02]  /*0090*/  SHF.L.U32 R0, R0, 0x1, RZ ;  /* 0x0000000100007819 */ /* 0x002fc400000006ff */
[----:B---3--:R-:W-:Y:S02]  /*00a0*/  SHF.R.S32.HI R2, RZ, 0x19, R13 ;  /* 0x00000019ff027819 */ /* 0x008fe4000001140d */
[----:B------:R-:W-:Y:S02]  /*00b0*/  LOP3.LUT R0, R0, 0x3e, RZ, 0xc0, !PT ;  /* 0x0000003e00007812 */ /* 0x000fe400078ec0ff */
[----:B------:R-:W-:Y:S02]  /*00c0*/  SGXT R2, R2, 0x1 ;  /* 0x000000010202781a */ /* 0x000fe40000000200 */
[----:B------:R-:W-:-:S04]  /*00d0*/  LEA R13, R13, R0, 0x6 ;  /* 0x000000000d0d7211 */ /* 0x000fc800078e30ff */
[CC--:B------:R-:W-:Y:S02]  /*00e0*/  LEA.HI R0, R2.reuse, R13.reuse, RZ, 0x2 ;  /* 0x0000000d02007211 */ /* 0x0c0fe400078f10ff */
[----:B------:R-:W-:Y:S02]  /*00f0*/  LEA.HI R2, R2, R13, RZ, 0x4 ;  /* 0x0000000d02027211 */ /* 0x000fe400078f20ff */
[----:B------:R-:W-:Y:S02]  /*0100*/  LOP3.LUT R0, R0, 0xfffffffc, RZ, 0xc0, !PT ;  /* 0xfffffffc00007812 */ /* 0x000fe400078ec0ff */
[----:B------:R-:W-:Y:S02]  /*0110*/  SHF.R.S32.HI R2, RZ, 0x4, R2 ;  /* 0x00000004ff027819 */ /* 0x000fe40000011402 */
[----:B------:R-:W-:Y:S02]  /*0120*/  IADD3 R15, R13, -R0, RZ ;  /* 0x800000000d0f7210 */ /* 0x000fe40007ffe0ff */
[----:B------:R-:W-:-:S02]  /*0130*/  ISETP.GE.AND P4, PT, R13, 0x40, PT ;  /* 0x000000400d00780c */ /* 0x000fc40003f86270 */
[----:B------:R-:W-:Y:S02]  /*0140*/  LEA R17, R2, R15, 0x2 ;  /* 0x0000000f02117211 */ /* 0x000fe400078e10ff */
[----:B------:R-:W1:Y:S03]  /*0150*/  LDC.64 R2, c[0x0][0x210] ;  /* 0x00008400ff027b82 */ /* 0x000e660000000a00 */
[----:B--2---:R-:W-:-:S06]  /*0160*/  IMAD.WIDE R6, R17, 0x4, R6 ;  /* 0x0000000411067825 */ /* 0x004fcc00078e0206 */
[----:B------:R-:W2:Y:S01]  /*0170*/  @!P4 LDG.E.EL.64 R20, desc[UR4][R6.64] ;  /* 0x000000040614c981 */ /* 0x000ea2000c2e1b00 */
[----:B----4-:R-:W-:Y:S01]  /*0180*/  IMAD.WIDE R4, R17, 0x4, R4 ;  /* 0x0000000411047825 */ /* 0x010fe200078e0204 */
[----:B------:R-:W-:Y:S02]  /*0190*/  CS2R R18, SRZ ;  /* 0x0000000000127805 */ /* 0x000fe4000001ff00 */
[----:B------:R-:W-:-:S04]  /*01a0*/  CS2R R16, SRZ ;  /* 0x0000000000107805 */ /* 0x000fc8000001ff00 */
[----:B------:R3:W4:Y:S01]  /*01b0*/  @!P4 LDG.E.EL.64 R18, desc[UR4][R4.64] ;  /* 0x000000040412c981 */ /* 0x000722000c2e1b00 */
[----:B-1----:R-:W-:Y:S01]  /*01c0*/  IMAD.WIDE R2, R13, 0x4, R2 ;  /* 0x000000040d027825 */ /* 0x002fe200078e0202 */
[----:B---3--:R-:W1:Y:S04]  /*01d0*/  LDC.64 R4, c[0x0][0x240] ;  /* 0x00009000ff047b82 */ /* 0x008e680000000a00 */
[----:B------:R3:W4:Y:S01]  /*01e0*/  @!P4 LDG.E.64 R16, desc[UR4][R2.64] ;  /* 0x000000040210c981 */ /* 0x000722000c1e1b00 */
[----:B-----5:R-:W-:-:S04]  /*01f0*/  IMAD.WIDE R6, R15, 0x4, R8 ;  /* 0x000000040f067825 */ /* 0x020fc800078e0208 */
[----:B0-----:R-:W-:Y:S01]  /*0200*/  IMAD.WIDE R8, R15, 0x4, R10 ;  /* 0x000000040f087825 */ /* 0x001fe200078e020a */
[----:B------:R-:W-:Y:S02]  /*0210*/  CS2R R10, SRZ ;  /* 0x00000000000a7805 */ /* 0x000fe4000001ff00 */
[----:B------:R-:W-:Y:S01]  /*0220*/  CS2R R14, SRZ ;  /* 0x00000000000e7805 */ /* 0x000fe2000001ff00 */
[----:B---3--:R-:W0:Y:S03]  /*0230*/  LDC.64 R2, c[0x0][0x238] ;  /* 0x00008e00ff027b82 */ /* 0x008e260000000a00 */
[----:B------:R3:W5:Y:S04]  /*0240*/  @!P4 LDG.E.EL.64 R10, desc[UR4][R6.64] ;  /* 0x00000004060ac981 */ /* 0x000768000c2e1b00 */
[----:B------:R-:W5:Y:S01]  /*0250*/  @!P4 LDG.E.EL.64 R14, desc[UR4][R8.64] ;  /* 0x00000004080ec981 */ /* 0x000f62000c2e1b00 */
[----:B-1----:R-:W-:-:S04]  /*0260*/  IMAD.WIDE R4, R13, 0x4, R4 ;  /* 0x000000040d047825 */ /* 0x002fc800078e0204 */
[----:B0-----:R-:W-:-:S04]  /*0270*/  IMAD.WIDE R2, R13, 0x4, R2 ;  /* 0x000000040d027825 */ /* 0x001fc800078e0202 */
[----:B--2---:R-:W-:Y:S01]  /*0280*/  FADD R21, R21, 9.9999997473787516356e-06 ;  /* 0x3727c5ac15157421 */ /* 0x004fe20000000000 */
[----:B------:R-:W-:-:S03]  /*0290*/  FADD R20, R20, 9.9999997473787516356e-06 ;  /* 0x3727c5ac14147421 */ /* 0x000fc60000000000 */
[----:B------:R-:W0:Y:S08]  /*02a0*/  MUFU.SQRT R12, R21 ;  /* 0x00000015000c7308 */ /* 0x000e300000002000 */
[----:B------:R-:W1:Y:S01]  /*02b0*/  MUFU.SQRT R0, R20 ;  /* 0x0000001400007308 */ /* 0x000e620000002000 */
[C---:B0-----:R-:W-:Y:S02]  /*02c0*/  FSETP.GT.AND P1, PT, R12.reuse, 8.50705917302346158658e+37, PT ;  /* 0x7e8000000c00780b */ /* 0x041fe40003f24000 */
[----:B------:R-:W-:-:S02]  /*02d0*/  FSETP.GEU.AND P3, PT, R12, 1.175494350822287508e-38, PT ;  /* 0x008000000c00780b */ /* 0x000fc40003f6e000 */
[C---:B-1----:R-:W-:Y:S02]  /*02e0*/  FSETP.GT.AND P0, PT, R0.reuse, 8.50705917302346158658e+37, PT ;  /* 0x7e8000000000780b */ /* 0x042fe40003f04000 */
[----:B------:R-:W-:-:S07]  /*02f0*/  FSETP.GEU.AND P2, PT, R0, 1.175494350822287508e-38, PT ;  /* 0x008000000000780b */ /* 0x000fce0003f4e000 */
[----:B------:R-:W-:-:S04]  /*0300*/  @P1 FMUL R12, R12, 0.25 ;  /* 0x3e8000000c0c1820 */ /* 0x000fc80000400000 */
[----:B------:R-:W-:Y:S01]  /*0310*/  @!P3 FMUL R12, R12, 16777216 ;  /* 0x4b8000000c0cb820 */ /* 0x000fe20000400000 */
[----:B------:R-:W-:-:S04]  /*0320*/  @P0 FMUL R0, R0, 0.25 ;  /* 0x3e80000000000820 */ /* 0x000fc80000400000 */
[----:B------:R-:W-:Y:S01]  /*0330*/  @!P2 FMUL R0, R0, 16777216 ;  /* 0x4b8000000000a820 */ /* 0x000fe20000400000 */
[----:B------:R-:W0:Y:S01]  /*0340*/  MUFU.RCP R12, R12 ;  /* 0x0000000c000c7308 */ /* 0x000e220000001000 */
[----:B----4-:R-:W-:Y:S01]  /*0350*/  FADD R16, -R18, R16 ;  /* 0x0000001012107221 */ /* 0x010fe20000000100 */
[----:B------:R-:W-:-:S06]  /*0360*/  FADD R17, -R19, R17 ;  /* 0x0000001113117221 */ /* 0x000fcc0000000100 */
[----:B---3--:R-:W1:Y:S01]  /*0370*/  MUFU.RCP R7, R0 ;  /* 0x0000000000077308 */ /* 0x008e620000001000 */
[----:B------:R-:W-:Y:S01]  /*0380*/  @P0 FMUL R16, R16, 0.25 ;  /* 0x3e80000010100820 */ /* 0x000fe20000400000 */
[----:B------:R-:W-:-:S03]  /*0390*/  @P1 FMUL R17, R17, 0.25 ;  /* 0x3e80000011111820 */ /* 0x000fc60000400000 */
[----:B------:R-:W-:Y:S01]  /*03a0*/  @!P2 FMUL R16, R16, 16777216 ;  /* 0x4b8000001010a820 */ /* 0x000fe20000400000 */
[----:B------:R-:W-:-:S04]  /*03b0*/  @!P3 FMUL R17, R17, 16777216 ;  /* 0x4b8000001111b820 */ /* 0x000fc80000400000 */
[----:B0-----:R-:W-:Y:S01]  /*03c0*/  FMUL R17, R12, R17 ;  /* 0x000000110c117220 */ /* 0x001fe20000400000 */
[----:B-1----:R-:W-:-:S03]  /*03d0*/  FMUL R16, R7, R16 ;  /* 0x0000001007107220 */ /* 0x002fc60000400000 */
[----:B-----5:R-:W-:Y:S02]  /*03e0*/  FFMA R11, R17, R11, R15 ;  /* 0x0000000b110b7223 */ /* 0x020fe4000000000f */
[----:B------:R0:W-:Y:S01]  /*03f0*/  @!P4 STG.E.64 desc[UR4][R2.64], R16 ;  /* 0x000000100200c986 */ /* 0x0001e2000c101b04 */
[----:B------:R-:W-:Y:S01]  /*0400*/  FFMA R10, R16, R10, R14 ;  /* 0x0000000a100a7223 */ /* 0x000fe2000000000e */
[----:B0-----:R-:W-:Y:S06]  /*0410*/  @P4 EXIT ;  /* 0x000000000000494d */ /* 0x001fec0003800000 */
[----:B------:R-:W-:Y:S01]  /*0420*/  STG.E.64 desc[UR4][R4.64], R10 ;  /* 0x0000000a04007986 */ /* 0x000fe2000c101b04 */
[----:B------:R-:W-:Y:S05]  /*0430*/  EXIT ;  /* 0x000000000000794d */ /* 0x000fea0003800000 */
.L_x_0:
[----:B------:R-:W-:-:S00]  /*0440*/  BRA `(.L_x_0) ;  /* 0xfffffffc00fc7947 */ /* 0x000fc0000383ffff */
[----:B------:R-:W-:-:S00]  /*0450*/  NOP ;  /* 0x0000000000007918 */ /* 0x000fc00000000000 */
        /* <DEDUP_REMOVED lines=10> */
.L_x_1:


//--------------------- .nv.global.init           --------------------------
	.section	.nv.global.init,"aw",@progbits
.nv.global.init:
	.type		_$_str,@object
	.size		_$_str,(_$_str_$_2 - _$_str)
_$_str:
        /*0000*/ 	.byte	0x5f, 0x5f, 0x43, 0x55, 0x44, 0x41, 0x5f, 0x46, 0x54, 0x5a, 0x00
	.type		_$_str_$_2,@object
	.size		_$_str_$_2,(.L_1 - _$_str_$_2)
_$_str_$_2:
        /*000b*/ 	.byte	0x5f, 0x5f, 0x43, 0x55, 0x44, 0x41, 0x5f, 0x50, 0x52, 0x45, 0x43, 0x5f, 0x53, 0x51, 0x52, 0x54
        /*001b*/ 	.byte	0x00
.L_1:


//--------------------- .nv.constant0.triton_poi_fused_add_div_mul_sqrt_sub_0 --------------------------
	.section	.nv.constant0.triton_poi_fused_add_div_mul_sqrt_sub_0,"a",@progbits
	.sectionflags	@""
	.align	4
.nv.constant0.triton_poi_fused_add_div_mul_sqrt_sub_0:
	.zero		588
